//
// Generated by NVIDIA NVVM Compiler
//
// Compiler Build ID: CL-36424714
// Cuda compilation tools, release 13.0, V13.0.88
// Based on NVVM 20.0.0
//

.version 9.0
.target sm_100
.address_size 64

	// .globl	_Z8spmv_csriPKiS0_PKfS2_Pf

.visible .entry _Z8spmv_csriPKiS0_PKfS2_Pf(
	.param .u32 _Z8spmv_csriPKiS0_PKfS2_Pf_param_0,
	.param .u64 .ptr .align 1 _Z8spmv_csriPKiS0_PKfS2_Pf_param_1,
	.param .u64 .ptr .align 1 _Z8spmv_csriPKiS0_PKfS2_Pf_param_2,
	.param .u64 .ptr .align 1 _Z8spmv_csriPKiS0_PKfS2_Pf_param_3,
	.param .u64 .ptr .align 1 _Z8spmv_csriPKiS0_PKfS2_Pf_param_4,
	.param .u64 .ptr .align 1 _Z8spmv_csriPKiS0_PKfS2_Pf_param_5
)
{
	.reg .pred 	%p<11>;
	.reg .b32 	%r<65>;
	.reg .b32 	%f<114>;
	.reg .b64 	%rd<87>;

	ld.param.u32 	%r23, [_Z8spmv_csriPKiS0_PKfS2_Pf_param_0];
	ld.param.u64 	%rd6, [_Z8spmv_csriPKiS0_PKfS2_Pf_param_1];
	ld.param.u64 	%rd8, [_Z8spmv_csriPKiS0_PKfS2_Pf_param_2];
	ld.param.u64 	%rd9, [_Z8spmv_csriPKiS0_PKfS2_Pf_param_3];
	ld.param.u64 	%rd10, [_Z8spmv_csriPKiS0_PKfS2_Pf_param_4];
	ld.param.u64 	%rd7, [_Z8spmv_csriPKiS0_PKfS2_Pf_param_5];
	cvta.to.global.u64 	%rd1, %rd10;
	cvta.to.global.u64 	%rd2, %rd8;
	cvta.to.global.u64 	%rd3, %rd9;
	mov.u32 	%r24, %ntid.x;
	mov.u32 	%r25, %ctaid.x;
	mov.u32 	%r26, %tid.x;
	mad.lo.s32 	%r1, %r24, %r25, %r26;
	setp.ge.s32 	%p1, %r1, %r23;
	@%p1 bra 	$L__BB0_15;
	cvta.to.global.u64 	%rd11, %rd6;
	mul.wide.s32 	%rd12, %r1, 4;
	add.s64 	%rd13, %rd11, %rd12;
	ld.global.u32 	%r60, [%rd13];
	ld.global.u32 	%r3, [%rd13+4];
	setp.ge.s32 	%p2, %r60, %r3;
	mov.f32 	%f113, 0f00000000;
	@%p2 bra 	$L__BB0_14;
	sub.s32 	%r4, %r3, %r60;
	and.b32  	%r5, %r4, 15;
	sub.s32 	%r27, %r60, %r3;
	setp.gt.u32 	%p3, %r27, -16;
	mov.f32 	%f113, 0f00000000;
	@%p3 bra 	$L__BB0_5;
	and.b32  	%r28, %r4, -16;
	neg.s32 	%r58, %r28;
	add.s64 	%rd4, %rd3, 32;
	add.s64 	%rd5, %rd2, 32;
	mov.f32 	%f113, 0f00000000;
$L__BB0_4:
	.pragma "nounroll";
	mul.wide.s32 	%rd14, %r60, 4;
	add.s64 	%rd15, %rd4, %rd14;
	add.s64 	%rd16, %rd5, %rd14;
	ld.global.f32 	%f18, [%rd15+-32];
	ld.global.u32 	%r29, [%rd16+-32];
	mul.wide.s32 	%rd17, %r29, 4;
	add.s64 	%rd18, %rd1, %rd17;
	ld.global.f32 	%f19, [%rd18];
	fma.rn.f32 	%f20, %f18, %f19, %f113;
	ld.global.f32 	%f21, [%rd15+-28];
	ld.global.u32 	%r30, [%rd16+-28];
	mul.wide.s32 	%rd19, %r30, 4;
	add.s64 	%rd20, %rd1, %rd19;
	ld.global.f32 	%f22, [%rd20];
	fma.rn.f32 	%f23, %f21, %f22, %f20;
	ld.global.f32 	%f24, [%rd15+-24];
	ld.global.u32 	%r31, [%rd16+-24];
	mul.wide.s32 	%rd21, %r31, 4;
	add.s64 	%rd22, %rd1, %rd21;
	ld.global.f32 	%f25, [%rd22];
	fma.rn.f32 	%f26, %f24, %f25, %f23;
	ld.global.f32 	%f27, [%rd15+-20];
	ld.global.u32 	%r32, [%rd16+-20];
	mul.wide.s32 	%rd23, %r32, 4;
	add.s64 	%rd24, %rd1, %rd23;
	ld.global.f32 	%f28, [%rd24];
	fma.rn.f32 	%f29, %f27, %f28, %f26;
	ld.global.f32 	%f30, [%rd15+-16];
	ld.global.u32 	%r33, [%rd16+-16];
	mul.wide.s32 	%rd25, %r33, 4;
	add.s64 	%rd26, %rd1, %rd25;
	ld.global.f32 	%f31, [%rd26];
	fma.rn.f32 	%f32, %f30, %f31, %f29;
	ld.global.f32 	%f33, [%rd15+-12];
	ld.global.u32 	%r34, [%rd16+-12];
	mul.wide.s32 	%rd27, %r34, 4;
	add.s64 	%rd28, %rd1, %rd27;
	ld.global.f32 	%f34, [%rd28];
	fma.rn.f32 	%f35, %f33, %f34, %f32;
	ld.global.f32 	%f36, [%rd15+-8];
	ld.global.u32 	%r35, [%rd16+-8];
	mul.wide.s32 	%rd29, %r35, 4;
	add.s64 	%rd30, %rd1, %rd29;
	ld.global.f32 	%f37, [%rd30];
	fma.rn.f32 	%f38, %f36, %f37, %f35;
	ld.global.f32 	%f39, [%rd15+-4];
	ld.global.u32 	%r36, [%rd16+-4];
	mul.wide.s32 	%rd31, %r36, 4;
	add.s64 	%rd32, %rd1, %rd31;
	ld.global.f32 	%f40, [%rd32];
	fma.rn.f32 	%f41, %f39, %f40, %f38;
	ld.global.f32 	%f42, [%rd15];
	ld.global.u32 	%r37, [%rd16];
	mul.wide.s32 	%rd33, %r37, 4;
	add.s64 	%rd34, %rd1, %rd33;
	ld.global.f32 	%f43, [%rd34];
	fma.rn.f32 	%f44, %f42, %f43, %f41;
	ld.global.f32 	%f45, [%rd15+4];
	ld.global.u32 	%r38, [%rd16+4];
	mul.wide.s32 	%rd35, %r38, 4;
	add.s64 	%rd36, %rd1, %rd35;
	ld.global.f32 	%f46, [%rd36];
	fma.rn.f32 	%f47, %f45, %f46, %f44;
	ld.global.f32 	%f48, [%rd15+8];
	ld.global.u32 	%r39, [%rd16+8];
	mul.wide.s32 	%rd37, %r39, 4;
	add.s64 	%rd38, %rd1, %rd37;
	ld.global.f32 	%f49, [%rd38];
	fma.rn.f32 	%f50, %f48, %f49, %f47;
	ld.global.f32 	%f51, [%rd15+12];
	ld.global.u32 	%r40, [%rd16+12];
	mul.wide.s32 	%rd39, %r40, 4;
	add.s64 	%rd40, %rd1, %rd39;
	ld.global.f32 	%f52, [%rd40];
	fma.rn.f32 	%f53, %f51, %f52, %f50;
	ld.global.f32 	%f54, [%rd15+16];
	ld.global.u32 	%r41, [%rd16+16];
	mul.wide.s32 	%rd41, %r41, 4;
	add.s64 	%rd42, %rd1, %rd41;
	ld.global.f32 	%f55, [%rd42];
	fma.rn.f32 	%f56, %f54, %f55, %f53;
	ld.global.f32 	%f57, [%rd15+20];
	ld.global.u32 	%r42, [%rd16+20];
	mul.wide.s32 	%rd43, %r42, 4;
	add.s64 	%rd44, %rd1, %rd43;
	ld.global.f32 	%f58, [%rd44];
	fma.rn.f32 	%f59, %f57, %f58, %f56;
	ld.global.f32 	%f60, [%rd15+24];
	ld.global.u32 	%r43, [%rd16+24];
	mul.wide.s32 	%rd45, %r43, 4;
	add.s64 	%rd46, %rd1, %rd45;
	ld.global.f32 	%f61, [%rd46];
	fma.rn.f32 	%f62, %f60, %f61, %f59;
	ld.global.f32 	%f63, [%rd15+28];
	ld.global.u32 	%r44, [%rd16+28];
	mul.wide.s32 	%rd47, %r44, 4;
	add.s64 	%rd48, %rd1, %rd47;
	ld.global.f32 	%f64, [%rd48];
	fma.rn.f32 	%f113, %f63, %f64, %f62;
	add.s32 	%r60, %r60, 16;
	add.s32 	%r58, %r58, 16;
	setp.ne.s32 	%p4, %r58, 0;
	@%p4 bra 	$L__BB0_4;
$L__BB0_5:
	setp.eq.s32 	%p5, %r5, 0;
	@%p5 bra 	$L__BB0_14;
	and.b32  	%r12, %r4, 7;
	setp.lt.u32 	%p6, %r5, 8;
	@%p6 bra 	$L__BB0_8;
	mul.wide.s32 	%rd49, %r60, 4;
	add.s64 	%rd50, %rd3, %rd49;
	ld.global.f32 	%f66, [%rd50];
	add.s64 	%rd51, %rd2, %rd49;
	ld.global.u32 	%r45, [%rd51];
	mul.wide.s32 	%rd52, %r45, 4;
	add.s64 	%rd53, %rd1, %rd52;
	ld.global.f32 	%f67, [%rd53];
	fma.rn.f32 	%f68, %f66, %f67, %f113;
	ld.global.f32 	%f69, [%rd50+4];
	ld.global.u32 	%r46, [%rd51+4];
	mul.wide.s32 	%rd54, %r46, 4;
	add.s64 	%rd55, %rd1, %rd54;
	ld.global.f32 	%f70, [%rd55];
	fma.rn.f32 	%f71, %f69, %f70, %f68;
	ld.global.f32 	%f72, [%rd50+8];
	ld.global.u32 	%r47, [%rd51+8];
	mul.wide.s32 	%rd56, %r47, 4;
	add.s64 	%rd57, %rd1, %rd56;
	ld.global.f32 	%f73, [%rd57];
	fma.rn.f32 	%f74, %f72, %f73, %f71;
	ld.global.f32 	%f75, [%rd50+12];
	ld.global.u32 	%r48, [%rd51+12];
	mul.wide.s32 	%rd58, %r48, 4;
	add.s64 	%rd59, %rd1, %rd58;
	ld.global.f32 	%f76, [%rd59];
	fma.rn.f32 	%f77, %f75, %f76, %f74;
	ld.global.f32 	%f78, [%rd50+16];
	ld.global.u32 	%r49, [%rd51+16];
	mul.wide.s32 	%rd60, %r49, 4;
	add.s64 	%rd61, %rd1, %rd60;
	ld.global.f32 	%f79, [%rd61];
	fma.rn.f32 	%f80, %f78, %f79, %f77;
	ld.global.f32 	%f81, [%rd50+20];
	ld.global.u32 	%r50, [%rd51+20];
	mul.wide.s32 	%rd62, %r50, 4;
	add.s64 	%rd63, %rd1, %rd62;
	ld.global.f32 	%f82, [%rd63];
	fma.rn.f32 	%f83, %f81, %f82, %f80;
	ld.global.f32 	%f84, [%rd50+24];
	ld.global.u32 	%r51, [%rd51+24];
	mul.wide.s32 	%rd64, %r51, 4;
	add.s64 	%rd65, %rd1, %rd64;
	ld.global.f32 	%f85, [%rd65];
	fma.rn.f32 	%f86, %f84, %f85, %f83;
	ld.global.f32 	%f87, [%rd50+28];
	ld.global.u32 	%r52, [%rd51+28];
	mul.wide.s32 	%rd66, %r52, 4;
	add.s64 	%rd67, %rd1, %rd66;
	ld.global.f32 	%f88, [%rd67];
	fma.rn.f32 	%f113, %f87, %f88, %f86;
	add.s32 	%r60, %r60, 8;
$L__BB0_8:
	setp.eq.s32 	%p7, %r12, 0;
	@%p7 bra 	$L__BB0_14;
	and.b32  	%r15, %r4, 3;
	setp.lt.u32 	%p8, %r12, 4;
	@%p8 bra 	$L__BB0_11;
	mul.wide.s32 	%rd68, %r60, 4;
	add.s64 	%rd69, %rd3, %rd68;
	ld.global.f32 	%f90, [%rd69];
	add.s64 	%rd70, %rd2, %rd68;
	ld.global.u32 	%r53, [%rd70];
	mul.wide.s32 	%rd71, %r53, 4;
	add.s64 	%rd72, %rd1, %rd71;
	ld.global.f32 	%f91, [%rd72];
	fma.rn.f32 	%f92, %f90, %f91, %f113;
	ld.global.f32 	%f93, [%rd69+4];
	ld.global.u32 	%r54, [%rd70+4];
	mul.wide.s32 	%rd73, %r54, 4;
	add.s64 	%rd74, %rd1, %rd73;
	ld.global.f32 	%f94, [%rd74];
	fma.rn.f32 	%f95, %f93, %f94, %f92;
	ld.global.f32 	%f96, [%rd69+8];
	ld.global.u32 	%r55, [%rd70+8];
	mul.wide.s32 	%rd75, %r55, 4;
	add.s64 	%rd76, %rd1, %rd75;
	ld.global.f32 	%f97, [%rd76];
	fma.rn.f32 	%f98, %f96, %f97, %f95;
	ld.global.f32 	%f99, [%rd69+12];
	ld.global.u32 	%r56, [%rd70+12];
	mul.wide.s32 	%rd77, %r56, 4;
	add.s64 	%rd78, %rd1, %rd77;
	ld.global.f32 	%f100, [%rd78];
	fma.rn.f32 	%f113, %f99, %f100, %f98;
	add.s32 	%r60, %r60, 4;
$L__BB0_11:
	setp.eq.s32 	%p9, %r15, 0;
	@%p9 bra 	$L__BB0_14;
	neg.s32 	%r63, %r15;
$L__BB0_13:
	.pragma "nounroll";
	mul.wide.s32 	%rd79, %r60, 4;
	add.s64 	%rd80, %rd2, %rd79;
	add.s64 	%rd81, %rd3, %rd79;
	ld.global.f32 	%f101, [%rd81];
	ld.global.u32 	%r57, [%rd80];
	mul.wide.s32 	%rd82, %r57, 4;
	add.s64 	%rd83, %rd1, %rd82;
	ld.global.f32 	%f102, [%rd83];
	fma.rn.f32 	%f113, %f101, %f102, %f113;
	add.s32 	%r60, %r60, 1;
	add.s32 	%r63, %r63, 1;
	setp.ne.s32 	%p10, %r63, 0;
	@%p10 bra 	$L__BB0_13;
$L__BB0_14:
	cvta.to.global.u64 	%rd84, %rd7;
	add.s64 	%rd86, %rd84, %rd12;
	ld.global.f32 	%f103, [%rd86];
	add.f32 	%f104, %f113, %f103;
	st.global.f32 	[%rd86], %f104;
$L__BB0_15:
	ret;

}


// ===== COMPILED SASS (sm_100) =====

	.target	sm_100

	.elftype	@"ET_EXEC"


//--------------------- .note.nv.tkinfo           --------------------------
	.section	.note.nv.tkinfo,"",@"SHT_NOTE"
	.sectionflags	@"SHF_NOTE_NV_TKINFO"
	.tkinfo
        /*0018*/ 	.word	0x00000002
        /*0030*/ 	.string	""
        /*0030*/ 	.string	"ptxas"
        /*0030*/ 	.string	"Cuda compilation tools, release 13.0, V13.0.88"
        /*0030*/ 	.string	"Build cuda_13.0.r13.0/compiler.36424714_0"
        /*0030*/ 	.string	"-arch sm_100 -m 64 "



//--------------------- .note.nv.cuinfo           --------------------------
	.section	.note.nv.cuinfo,"",@"SHT_NOTE"
	.sectionflags	@"SHF_NOTE_NV_CUINFO"
        /*0018*/ 	.short	0x0002
        /*001a*/ 	.short	0x0064
        /*001c*/ 	.short	0x0082
	.zero		2


//--------------------- .nv.info                  --------------------------
	.section	.nv.info,"",@"SHT_CUDA_INFO"
	.align	4


	//----- nvinfo : EIATTR_REGCOUNT
	.align		4
        /*0000*/ 	.byte	0x04, 0x2f
        /*0002*/ 	.short	(.L_1 - .L_0)
	.align		4
.L_0:
        /*0004*/ 	.word	index@(_Z8spmv_csriPKiS0_PKfS2_Pf)
        /*0008*/ 	.word	0x00000020


	//----- nvinfo : EIATTR_FRAME_SIZE
	.align		4
.L_1:
        /*000c*/ 	.byte	0x04, 0x11
        /*000e*/ 	.short	(.L_3 - .L_2)
	.align		4
.L_2:
        /*0010*/ 	.word	index@(_Z8spmv_csriPKiS0_PKfS2_Pf)
        /*0014*/ 	.word	0x00000000


	//----- nvinfo : EIATTR_MIN_STACK_SIZE
	.align		4
.L_3:
        /*0018*/ 	.byte	0x04, 0x12
        /*001a*/ 	.short	(.L_5 - .L_4)
	.align		4
.L_4:
        /*001c*/ 	.word	index@(_Z8spmv_csriPKiS0_PKfS2_Pf)
        /*0020*/ 	.word	0x00000000
.L_5:


//--------------------- .nv.compat                --------------------------
	.section	.nv.compat,"",@"SHT_CUDA_COMPAT_INFO"
	.align	4
        /*0000*/ 	.byte	0x02, 0x09, 0x00, 0x00, 0x02, 0x02, 0x01, 0x00, 0x02, 0x05, 0x05, 0x00, 0x03, 0x07, 0x01, 0x01
        /*0010*/ 	.byte	0x02, 0x03, 0x00, 0x00, 0x02, 0x06, 0x01, 0x00, 0x04, 0x0b, 0x08, 0x00, 0x09, 0x00, 0x00, 0x00
        /*0020*/ 	.byte	0x00, 0x00, 0x00, 0x00


//--------------------- .nv.info._Z8spmv_csriPKiS0_PKfS2_Pf --------------------------
	.section	.nv.info._Z8spmv_csriPKiS0_PKfS2_Pf,"",@"SHT_CUDA_INFO"
	.sectionflags	@""
	.align	4


	//----- nvinfo : EIATTR_CUDA_API_VERSION
	.align		4
        /*0000*/ 	.byte	0x04, 0x37
        /*0002*/ 	.short	(.L_7 - .L_6)
.L_6:
        /*0004*/ 	.word	0x00000082


	//----- nvinfo : EIATTR_KPARAM_INFO
	.align		4
.L_7:
        /*0008*/ 	.byte	0x04, 0x17
        /*000a*/ 	.short	(.L_9 - .L_8)
.L_8:
        /*000c*/ 	.word	0x00000000
        /*0010*/ 	.short	0x0005
        /*0012*/ 	.short	0x0028
        /*0014*/ 	.byte	0x00, 0xf5, 0x21, 0x00


	//----- nvinfo : EIATTR_KPARAM_INFO
	.align		4
.L_9:
        /*0018*/ 	.byte	0x04, 0x17
        /*001a*/ 	.short	(.L_11 - .L_10)
.L_10:
        /*001c*/ 	.word	0x00000000
        /*0020*/ 	.short	0x0004
        /*0022*/ 	.short	0x0020
        /*0024*/ 	.byte	0x00, 0xf5, 0x21, 0x00


	//----- nvinfo : EIATTR_KPARAM_INFO
	.align		4
.L_11:
        /*0028*/ 	.byte	0x04, 0x17
        /*002a*/ 	.short	(.L_13 - .L_12)
.L_12:
        /*002c*/ 	.word	0x00000000
        /*0030*/ 	.short	0x0003
        /*0032*/ 	.short	0x0018
        /*0034*/ 	.byte	0x00, 0xf5, 0x21, 0x00


	//----- nvinfo : EIATTR_KPARAM_INFO
	.align		4
.L_13:
        /*0038*/ 	.byte	0x04, 0x17
        /*003a*/ 	.short	(.L_15 - .L_14)
.L_14:
        /*003c*/ 	.word	0x00000000
        /*0040*/ 	.short	0x0002
        /*0042*/ 	.short	0x0010
        /*0044*/ 	.byte	0x00, 0xf5, 0x21, 0x00


	//----- nvinfo : EIATTR_KPARAM_INFO
	.align		4
.L_15:
        /*0048*/ 	.byte	0x04, 0x17
        /*004a*/ 	.short	(.L_17 - .L_16)
.L_16:
        /*004c*/ 	.word	0x00000000
        /*0050*/ 	.short	0x0001
        /*0052*/ 	.short	0x0008
        /*0054*/ 	.byte	0x00, 0xf5, 0x21, 0x00


	//----- nvinfo : EIATTR_KPARAM_INFO
	.align		4
.L_17:
        /*0058*/ 	.byte	0x04, 0x17
        /*005a*/ 	.short	(.L_19 - .L_18)
.L_18:
        /*005c*/ 	.word	0x00000000
        /*0060*/ 	.short	0x0000
        /*0062*/ 	.short	0x0000
        /*0064*/ 	.byte	0x00, 0xf0, 0x11, 0x00


	//----- nvinfo : EIATTR_SPARSE_MMA_MASK
	.align		4
.L_19:
        /*0068*/ 	.byte	0x03, 0x50
        /*006a*/ 	.short	0x0000


	//----- nvinfo : EIATTR_MAXREG_COUNT
	.align		4
        /*006c*/ 	.byte	0x03, 0x1b
        /*006e*/ 	.short	0x00ff


	//----- nvinfo : EIATTR_MERCURY_ISA_VERSION
	.align		4
        /*0070*/ 	.byte	0x03, 0x5f
        /*0072*/ 	.short	0x0101


	//----- nvinfo : EIATTR_VRC_CTA_INIT_COUNT
	.align		4
        /*0074*/ 	.byte	0x02, 0x4a
	.zero		1
	.zero		1


	//----- nvinfo : EIATTR_EXIT_INSTR_OFFSETS
	.align		4
        /*0078*/ 	.byte	0x04, 0x1c
        /*007a*/ 	.short	(.L_21 - .L_20)


	//   ....[0]....
.L_20:
        /*007c*/ 	.word	0x00000070


	//   ....[1]....
        /*0080*/ 	.word	0x00000e70


	//----- nvinfo : EIATTR_CRS_STACK_SIZE
	.align		4
.L_21:
        /*0084*/ 	.byte	0x04, 0x1e
        /*0086*/ 	.short	(.L_23 - .L_22)
.L_22:
        /*0088*/ 	.word	0x00000000


	//----- nvinfo : EIATTR_CBANK_PARAM_SIZE
	.align		4
.L_23:
        /*008c*/ 	.byte	0x03, 0x19
        /*008e*/ 	.short	0x0030


	//----- nvinfo : EIATTR_PARAM_CBANK
	.align		4
        /*0090*/ 	.byte	0x04, 0x0a
        /*0092*/ 	.short	(.L_25 - .L_24)
	.align		4
.L_24:
        /*0094*/ 	.word	index@(.nv.constant0._Z8spmv_csriPKiS0_PKfS2_Pf)
        /*0098*/ 	.short	0x0380
        /*009a*/ 	.short	0x0030


	//----- nvinfo : EIATTR_SW_WAR
	.align		4
.L_25:
        /*009c*/ 	.byte	0x04, 0x36
        /*009e*/ 	.short	(.L_27 - .L_26)
.L_26:
        /*00a0*/ 	.word	0x00000008
.L_27:


//--------------------- .nv.callgraph             --------------------------
	.section	.nv.callgraph,"",@"SHT_CUDA_CALLGRAPH"
	.align	4
	.sectionentsize	8
	.align		4
        /*0000*/ 	.word	0x00000000
	.align		4
        /*0004*/ 	.word	0xffffffff
	.align		4
        /*0008*/ 	.word	0x00000000
	.align		4
        /*000c*/ 	.word	0xfffffffe
	.align		4
        /*0010*/ 	.word	0x00000000
	.align		4
        /*0014*/ 	.word	0xfffffffd
	.align		4
        /*0018*/ 	.word	0x00000000
	.align		4
        /*001c*/ 	.word	0xfffffffc


//--------------------- .text._Z8spmv_csriPKiS0_PKfS2_Pf --------------------------
	.section	.text._Z8spmv_csriPKiS0_PKfS2_Pf,"ax",@progbits
	.align	128
        .global         _Z8spmv_csriPKiS0_PKfS2_Pf
        .type           _Z8spmv_csriPKiS0_PKfS2_Pf,@function
        .size           _Z8spmv_csriPKiS0_PKfS2_Pf,(.L_x_11 - _Z8spmv_csriPKiS0_PKfS2_Pf)
        .other          _Z8spmv_csriPKiS0_PKfS2_Pf,@"STO_CUDA_ENTRY STV_DEFAULT"
_Z8spmv_csriPKiS0_PKfS2_Pf:
.text._Z8spmv_csriPKiS0_PKfS2_Pf:
[----:B------:R-:W-:Y:S01]  /*0000*/  LDC R1, c[0x0][0x37c] ;  /* 0x0000df00ff017b82 */ /* 0x000fe20000000800 */
[----:B------:R-:W0:Y:S01]  /*0010*/  S2R R0, SR_CTAID.X ;  /* 0x0000000000007919 */ /* 0x000e220000002500 */
[----:B------:R-:W0:Y:S01]  /*0020*/  LDCU UR4, c[0x0][0x360] ;  /* 0x00006c00ff0477ac */ /* 0x000e220008000800 */
[----:B------:R-:W0:Y:S01]  /*0030*/  S2R R3, SR_TID.X ;  /* 0x0000000000037919 */ /* 0x000e220000002100 */
[----:B------:R-:W1:Y:S01]  /*0040*/  LDCU UR5, c[0x0][0x380] ;  /* 0x00007000ff0577ac */ /* 0x000e620008000800 */
[----:B0-----:R-:W-:-:S05]  /*0050*/  IMAD R0, R0, UR4, R3 ;  /* 0x0000000400007c24 */ /* 0x001fca000f8e0203 */
[----:B-1----:R-:W-:-:S13]  /*0060*/  ISETP.GE.AND P0, PT, R0, UR5, PT ;  /* 0x0000000500007c0c */ /* 0x002fda000bf06270 */
[----:B------:R-:W-:Y:S05]  /*0070*/  @P0 EXIT ;  /* 0x000000000000094d */ /* 0x000fea0003800000 */
[----:B------:R-:W0:Y:S01]  /*0080*/  LDC.64 R2, c[0x0][0x388] ;  /* 0x0000e200ff027b82 */ /* 0x000e220000000a00 */
[----:B------:R-:W1:Y:S01]  /*0090*/  LDCU.64 UR4, c[0x0][0x358] ;  /* 0x00006b00ff0477ac */ /* 0x000e620008000a00 */
[----:B0-----:R-:W-:-:S05]  /*00a0*/  IMAD.WIDE R2, R0, 0x4, R2 ;  /* 0x0000000400027825 */ /* 0x001fca00078e0202 */
[----:B-1----:R-:W2:Y:S04]  /*00b0*/  LDG.E R4, desc[UR4][R2.64] ;  /* 0x0000000402047981 */ /* 0x002ea8000c1e1900 */
[----:B------:R-:W2:Y:S01]  /*00c0*/  LDG.E R8, desc[UR4][R2.64+0x4] ;  /* 0x0000040402087981 */ /* 0x000ea2000c1e1900 */
[----:B------:R-:W-:Y:S01]  /*00d0*/  BSSY.RECONVERGENT B0, `(.L_x_0) ;  /* 0x00000d4000007945 */ /* 0x000fe20003800200 */
[----:B------:R-:W-:Y:S01]  /*00e0*/  HFMA2 R6, -RZ, RZ, 0, 0 ;  /* 0x00000000ff067431 */ /* 0x000fe200000001ff */
[----:B--2---:R-:W-:-:S13]  /*00f0*/  ISETP.GE.AND P0, PT, R4, R8, PT ;  /* 0x000000080400720c */ /* 0x004fda0003f06270 */
[----:B------:R-:W-:Y:S05]  /*0100*/  @P0 BRA `(.L_x_1) ;  /* 0x0000000c00400947 */ /* 0x000fea0003800000 */
[----:B------:R-:W-:Y:S01]  /*0110*/  MOV R3, R4 ;  /* 0x0000000400037202 */ /* 0x000fe20000000f00 */
[----:B------:R-:W-:Y:S01]  /*0120*/  BSSY.RECONVERGENT B1, `(.L_x_2) ;  /* 0x0000068000017945 */ /* 0x000fe20003800200 */
[----:B------:R-:W-:Y:S02]  /*0130*/  MOV R6, RZ ;  /* 0x000000ff00067202 */ /* 0x000fe40000000f00 */
[CC--:B------:R-:W-:Y:S02]  /*0140*/  IADD3 R4, PT, PT, R8.reuse, -R3.reuse, RZ ;  /* 0x8000000308047210 */ /* 0x0c0fe40007ffe0ff */
[----:B------:R-:W-:Y:S02]  /*0150*/  IADD3 R8, PT, PT, -R8, R3, RZ ;  /* 0x0000000308087210 */ /* 0x000fe40007ffe1ff */
[----:B------:R-:W-:Y:S02]  /*0160*/  LOP3.LUT R5, R4, 0xf, RZ, 0xc0, !PT ;  /* 0x0000000f04057812 */ /* 0x000fe400078ec0ff */
[----:B------:R-:W-:-:S02]  /*0170*/  ISETP.GT.U32.AND P1, PT, R8, -0x10, PT ;  /* 0xfffffff00800780c */ /* 0x000fc40003f24070 */
[----:B------:R-:W-:-:S11]  /*0180*/  ISETP.NE.AND P0, PT, R5, RZ, PT ;  /* 0x000000ff0500720c */ /* 0x000fd60003f05270 */
[----:B------:R-:W-:Y:S05]  /*0190*/  @P1 BRA `(.L_x_3) ;  /* 0x0000000400801947 */ /* 0x000fea0003800000 */
[----:B------:R-:W0:Y:S01]  /*01a0*/  LDC.64 R12, c[0x0][0x390] ;  /* 0x0000e400ff0c7b82 */ /* 0x000e220000000a00 */
[----:B------:R-:W-:Y:S02]  /*01b0*/  LOP3.LUT R2, R4, 0xfffffff0, RZ, 0xc0, !PT ;  /* 0xfffffff004027812 */ /* 0x000fe400078ec0ff */
[----:B------:R-:W-:Y:S02]  /*01c0*/  MOV R6, RZ ;  /* 0x000000ff00067202 */ /* 0x000fe40000000f00 */
[----:B------:R-:W-:-:S03]  /*01d0*/  IADD3 R2, PT, PT, -R2, RZ, RZ ;  /* 0x000000ff02027210 */ /* 0x000fc60007ffe1ff */
[----:B------:R-:W1:Y:S01]  /*01e0*/  LDC.64 R14, c[0x0][0x398] ;  /* 0x0000e600ff0e7b82 */ /* 0x000e620000000a00 */
[----:B0-----:R-:W-:-:S04]  /*01f0*/  IADD3 R12, P2, PT, R12, 0x20, RZ ;  /* 0x000000200c0c7810 */ /* 0x001fc80007f5e0ff */
[----:B------:R-:W-:Y:S02]  /*0200*/  IADD3.X R13, PT, PT, RZ, R13, RZ, P2, !PT ;  /* 0x0000000dff0d7210 */ /* 0x000fe400017fe4ff */
[----:B-1----:R-:W-:-:S04]  /*0210*/  IADD3 R14, P1, PT, R14, 0x20, RZ ;  /* 0x000000200e0e7810 */ /* 0x002fc80007f3e0ff */
[----:B------:R-:W-:-:S09]  /*0220*/  IADD3.X R15, PT, PT, RZ, R15, RZ, P1, !PT ;  /* 0x0000000fff0f7210 */ /* 0x000fd20000ffe4ff */
.L_x_4:
[C---:B------:R-:W-:Y:S01]  /*0230*/  IMAD.WIDE R20, R3.reuse, 0x4, R12 ;  /* 0x0000000403147825 */ /* 0x040fe200078e020c */
[----:B------:R-:W0:Y:S04]  /*0240*/  LDC.64 R16, c[0x0][0x3a0] ;  /* 0x0000e800ff107b82 */ /* 0x000e280000000a00 */
[----:B------:R-:W0:Y:S04]  /*0250*/  LDG.E R11, desc[UR4][R20.64+-0x20] ;  /* 0xffffe004140b7981 */ /* 0x000e28000c1e1900 */
[----:B------:R-:W2:Y:S04]  /*0260*/  LDG.E R23, desc[UR4][R20.64+-0x1c] ;  /* 0xffffe40414177981 */ /* 0x000ea8000c1e1900 */
[----:B------:R-:W3:Y:S01]  /*0270*/  LDG.E R9, desc[UR4][R20.64+-0x18] ;  /* 0xffffe80414097981 */ /* 0x000ee2000c1e1900 */
[----:B------:R-:W-:-:S03]  /*0280*/  IMAD.WIDE R26, R3, 0x4, R14 ;  /* 0x00000004031a7825 */ /* 0x000fc600078e020e */
[----:B------:R-:W4:Y:S04]  /*0290*/  LDG.E R25, desc[UR4][R20.64+-0x14] ;  /* 0xffffec0414197981 */ /* 0x000f28000c1e1900 */
[----:B------:R-:W5:Y:S04]  /*02a0*/  LDG.E R19, desc[UR4][R26.64+-0x20] ;  /* 0xffffe0041a137981 */ /* 0x000f68000c1e1900 */
[----:B------:R-:W5:Y:S04]  /*02b0*/  LDG.E R18, desc[UR4][R26.64+-0x1c] ;  /* 0xffffe4041a127981 */ /* 0x000f68000c1e1900 */
[----:B------:R-:W5:Y:S01]  /*02c0*/  LDG.E R29, desc[UR4][R20.64+-0x10] ;  /* 0xfffff004141d7981 */ /* 0x000f62000c1e1900 */
[----:B0-----:R-:W-:-:S06]  /*02d0*/  IMAD.WIDE R10, R11, 0x4, R16 ;  /* 0x000000040b0a7825 */ /* 0x001fcc00078e0210 */
[----:B------:R-:W5:Y:S01]  /*02e0*/  LDG.E R10, desc[UR4][R10.64] ;  /* 0x000000040a0a7981 */ /* 0x000f62000c1e1900 */
[----:B--2---:R-:W-:-:S05]  /*02f0*/  IMAD.WIDE R22, R23, 0x4, R16 ;  /* 0x0000000417167825 */ /* 0x004fca00078e0210 */
[----:B------:R-:W2:Y:S01]  /*0300*/  LDG.E R7, desc[UR4][R22.64] ;  /* 0x0000000416077981 */ /* 0x000ea2000c1e1900 */
[----:B---3--:R-:W-:-:S03]  /*0310*/  IMAD.WIDE R8, R9, 0x4, R16 ;  /* 0x0000000409087825 */ /* 0x008fc600078e0210 */
[----:B------:R-:W3:Y:S01]  /*0320*/  LDG.E R11, desc[UR4][R26.64+-0x18] ;  /* 0xffffe8041a0b7981 */ /* 0x000ee2000c1e1900 */
[----:B----4-:R-:W-:-:S03]  /*0330*/  IMAD.WIDE R24, R25, 0x4, R16 ;  /* 0x0000000419187825 */ /* 0x010fc600078e0210 */
[----:B------:R-:W3:Y:S04]  /*0340*/  LDG.E R8, desc[UR4][R8.64] ;  /* 0x0000000408087981 */ /* 0x000ee8000c1e1900 */
[----:B------:R-:W4:Y:S04]  /*0350*/  LDG.E R23, desc[UR4][R20.64+-0xc] ;  /* 0xfffff40414177981 */ /* 0x000f28000c1e1900 */
[----:B------:R-:W4:Y:S01]  /*0360*/  LDG.E R9, desc[UR4][R20.64+-0x8] ;  /* 0xfffff80414097981 */ /* 0x000f22000c1e1900 */
[----:B-----5:R-:W-:-:S03]  /*0370*/  FFMA R28, R19, R10, R6 ;  /* 0x0000000a131c7223 */ /* 0x020fc60000000006 */
[----:B------:R-:W5:Y:S04]  /*0380*/  LDG.E R6, desc[UR4][R24.64] ;  /* 0x0000000418067981 */ /* 0x000f68000c1e1900 */
[----:B------:R-:W5:Y:S01]  /*0390*/  LDG.E R19, desc[UR4][R26.64+-0x14] ;  /* 0xffffec041a137981 */ /* 0x000f62000c1e1900 */
[----:B--2---:R-:W-:Y:S01]  /*03a0*/  FFMA R22, R18, R7, R28 ;  /* 0x0000000712167223 */ /* 0x004fe2000000001c */
[----:B------:R-:W-:Y:S02]  /*03b0*/  IMAD.WIDE R28, R29, 0x4, R16 ;  /* 0x000000041d1c7825 */ /* 0x000fe400078e0210 */
[----:B------:R-:W2:Y:S04]  /*03c0*/  LDG.E R10, desc[UR4][R20.64+-0x4] ;  /* 0xfffffc04140a7981 */ /* 0x000ea8000c1e1900 */
[----:B------:R-:W2:Y:S04]  /*03d0*/  LDG.E R29, desc[UR4][R28.64] ;  /* 0x000000041c1d7981 */ /* 0x000ea8000c1e1900 */
[----:B------:R-:W2:Y:S04]  /*03e0*/  LDG.E R18, desc[UR4][R26.64+-0x10] ;  /* 0xfffff0041a127981 */ /* 0x000ea8000c1e1900 */
[----:B------:R-:W2:Y:S01]  /*03f0*/  LDG.E R7, desc[UR4][R20.64] ;  /* 0x0000000414077981 */ /* 0x000ea2000c1e1900 */
[----:B---3--:R-:W-:Y:S01]  /*0400*/  FFMA R8, R11, R8, R22 ;  /* 0x000000080b087223 */ /* 0x008fe20000000016 */
[----:B----4-:R-:W-:-:S02]  /*0410*/  IMAD.WIDE R22, R23, 0x4, R16 ;  /* 0x0000000417167825 */ /* 0x010fc400078e0210 */
[----:B------:R-:W3:Y:S04]  /*0420*/  LDG.E R11, desc[UR4][R20.64+0x4] ;  /* 0x00000404140b7981 */ /* 0x000ee8000c1e1900 */
[----:B------:R-:W4:Y:S04]  /*0430*/  LDG.E R23, desc[UR4][R22.64] ;  /* 0x0000000416177981 */ /* 0x000f28000c1e1900 */
[----:B------:R-:W4:Y:S04]  /*0440*/  LDG.E R25, desc[UR4][R26.64+-0xc] ;  /* 0xfffff4041a197981 */ /* 0x000f28000c1e1900 */
[----:B------:R-:W4:Y:S04]  /*0450*/  LDG.E R28, desc[UR4][R26.64+-0x8] ;  /* 0xfffff8041a1c7981 */ /* 0x000f28000c1e1900 */
[----:B------:R-:W4:Y:S04]  /*0460*/  LDG.E R22, desc[UR4][R20.64+0x8] ;  /* 0x0000080414167981 */ /* 0x000f28000c1e1900 */
[----:B------:R-:W4:Y:S01]  /*0470*/  LDG.E R24, desc[UR4][R26.64+0x4] ;  /* 0x000004041a187981 */ /* 0x000f22000c1e1900 */
[----:B-----5:R-:W-:Y:S01]  /*0480*/  FFMA R6, R19, R6, R8 ;  /* 0x0000000613067223 */ /* 0x020fe20000000008 */
[----:B------:R-:W-:-:S05]  /*0490*/  IMAD.WIDE R8, R9, 0x4, R16 ;  /* 0x0000000409087825 */ /* 0x000fca00078e0210 */
[----:B------:R0:W5:Y:S01]  /*04a0*/  LDG.E R19, desc[UR4][R8.64] ;  /* 0x0000000408137981 */ /* 0x000162000c1e1900 */
[----:B--2---:R-:W-:-:S03]  /*04b0*/  FFMA R18, R18, R29, R6 ;  /* 0x0000001d12127223 */ /* 0x004fc60000000006 */
[----:B------:R-:W2:Y:S01]  /*04c0*/  LDG.E R29, desc[UR4][R20.64+0x1c] ;  /* 0x00001c04141d7981 */ /* 0x000ea2000c1e1900 */
[----:B0-----:R-:W-:-:S04]  /*04d0*/  IMAD.WIDE R8, R10, 0x4, R16 ;  /* 0x000000040a087825 */ /* 0x001fc800078e0210 */
[--C-:B------:R-:W-:Y:S02]  /*04e0*/  IMAD.WIDE R6, R7, 0x4, R16.reuse ;  /* 0x0000000407067825 */ /* 0x100fe400078e0210 */
[----:B------:R-:W2:Y:S02]  /*04f0*/  LDG.E R8, desc[UR4][R8.64] ;  /* 0x0000000408087981 */ /* 0x000ea4000c1e1900 */
[----:B---3--:R-:W-:Y:S02]  /*0500*/  IMAD.WIDE R10, R11, 0x4, R16 ;  /* 0x000000040b0a7825 */ /* 0x008fe400078e0210 */
[----:B------:R-:W3:Y:S02]  /*0510*/  LDG.E R6, desc[UR4][R6.64] ;  /* 0x0000000406067981 */ /* 0x000ee4000c1e1900 */
[----:B----4-:R-:W-:Y:S02]  /*0520*/  FFMA R23, R25, R23, R18 ;  /* 0x0000001719177223 */ /* 0x010fe40000000012 */
[----:B------:R-:W4:Y:S04]  /*0530*/  LDG.E R10, desc[UR4][R10.64] ;  /* 0x000000040a0a7981 */ /* 0x000f28000c1e1900 */
[----:B------:R-:W2:Y:S04]  /*0540*/  LDG.E R9, desc[UR4][R26.64+-0x4] ;  /* 0xfffffc041a097981 */ /* 0x000ea8000c1e1900 */
[----:B------:R-:W3:Y:S04]  /*0550*/  LDG.E R7, desc[UR4][R26.64] ;  /* 0x000000041a077981 */ /* 0x000ee8000c1e1900 */
[----:B------:R-:W4:Y:S04]  /*0560*/  LDG.E R18, desc[UR4][R20.64+0xc] ;  /* 0x00000c0414127981 */ /* 0x000f28000c1e1900 */
[----:B------:R-:W4:Y:S04]  /*0570*/  LDG.E R25, desc[UR4][R20.64+0x14] ;  /* 0x0000140414197981 */ /* 0x000f28000c1e1900 */
[----:B------:R-:W4:Y:S01]  /*0580*/  LDG.E R11, desc[UR4][R26.64+0x18] ;  /* 0x000018041a0b7981 */ /* 0x000f22000c1e1900 */
[----:B-----5:R-:W-:-:S03]  /*0590*/  FFMA R28, R28, R19, R23 ;  /* 0x000000131c1c7223 */ /* 0x020fc60000000017 */
[----:B------:R-:W5:Y:S04]  /*05a0*/  LDG.E R23, desc[UR4][R20.64+0x10] ;  /* 0x0000100414177981 */ /* 0x000f68000c1e1900 */
[----:B------:R0:W5:Y:S02]  /*05b0*/  LDG.E R19, desc[UR4][R20.64+0x18] ;  /* 0x0000180414137981 */ /* 0x000164000c1e1900 */
[----:B0-----:R-:W-:-:S04]  /*05c0*/  IMAD.WIDE R20, R22, 0x4, R16 ;  /* 0x0000000416147825 */ /* 0x001fc800078e0210 */
[----:B--2---:R-:W-:Y:S02]  /*05d0*/  FFMA R8, R9, R8, R28 ;  /* 0x0000000809087223 */ /* 0x004fe4000000001c */
[----:B------:R-:W2:Y:S02]  /*05e0*/  LDG.E R9, desc[UR4][R26.64+0x10] ;  /* 0x000010041a097981 */ /* 0x000ea4000c1e1900 */
[----:B---3--:R-:W-:Y:S02]  /*05f0*/  FFMA R7, R7, R6, R8 ;  /* 0x0000000607077223 */ /* 0x008fe40000000008 */
[----:B------:R-:W3:Y:S02]  /*0600*/  LDG.E R8, desc[UR4][R26.64+0xc] ;  /* 0x00000c041a087981 */ /* 0x000ee4000c1e1900 */
[----:B----4-:R-:W-:Y:S02]  /*0610*/  FFMA R6, R24, R10, R7 ;  /* 0x0000000a18067223 */ /* 0x010fe40000000007 */
[----:B------:R-:W4:Y:S04]  /*0620*/  LDG.E R7, desc[UR4][R26.64+0x8] ;  /* 0x000008041a077981 */ /* 0x000f28000c1e1900 */
[----:B------:R-:W2:Y:S04]  /*0630*/  LDG.E R10, desc[UR4][R26.64+0x14] ;  /* 0x000014041a0a7981 */ /* 0x000ea8000c1e1900 */
[----:B------:R-:W2:Y:S01]  /*0640*/  LDG.E R26, desc[UR4][R26.64+0x1c] ;  /* 0x00001c041a1a7981 */ /* 0x000ea2000c1e1900 */
[----:B------:R-:W-:-:S06]  /*0650*/  IMAD.WIDE R24, R25, 0x4, R16 ;  /* 0x0000000419187825 */ /* 0x000fcc00078e0210 */
[----:B------:R-:W2:Y:S04]  /*0660*/  LDG.E R25, desc[UR4][R24.64] ;  /* 0x0000000418197981 */ /* 0x000ea8000c1e1900 */
[----:B------:R0:W4:Y:S02]  /*0670*/  LDG.E R27, desc[UR4][R20.64] ;  /* 0x00000004141b7981 */ /* 0x000124000c1e1900 */
[----:B0-----:R-:W-:-:S06]  /*0680*/  IMAD.WIDE R20, R18, 0x4, R16 ;  /* 0x0000000412147825 */ /* 0x001fcc00078e0210 */
[----:B------:R-:W3:Y:S01]  /*0690*/  LDG.E R21, desc[UR4][R20.64] ;  /* 0x0000000414157981 */ /* 0x000ee2000c1e1900 */
[----:B-----5:R-:W-:-:S04]  /*06a0*/  IMAD.WIDE R22, R23, 0x4, R16 ;  /* 0x0000000417167825 */ /* 0x020fc800078e0210 */
[--C-:B------:R-:W-:Y:S02]  /*06b0*/  IMAD.WIDE R18, R19, 0x4, R16.reuse ;  /* 0x0000000413127825 */ /* 0x100fe400078e0210 */
[----:B------:R-:W2:Y:S02]  /*06c0*/  LDG.E R22, desc[UR4][R22.64] ;  /* 0x0000000416167981 */ /* 0x000ea4000c1e1900 */
[----:B------:R-:W-:Y:S02]  /*06d0*/  IMAD.WIDE R16, R29, 0x4, R16 ;  /* 0x000000041d107825 */ /* 0x000fe400078e0210 */
[----:B------:R-:W5:Y:S04]  /*06e0*/  LDG.E R18, desc[UR4][R18.64] ;  /* 0x0000000412127981 */ /* 0x000f68000c1e1900 */
[----:B------:R-:W5:Y:S01]  /*06f0*/  LDG.E R16, desc[UR4][R16.64] ;  /* 0x0000000410107981 */ /* 0x000f62000c1e1900 */
[----:B------:R-:W-:-:S04]  /*0700*/  IADD3 R2, PT, PT, R2, 0x10, RZ ;  /* 0x0000001002027810 */ /* 0x000fc80007ffe0ff */
[----:B------:R-:W-:Y:S02]  /*0710*/  ISETP.NE.AND P1, PT, R2, RZ, PT ;  /* 0x000000ff0200720c */ /* 0x000fe40003f25270 */
[----:B------:R-:W-:Y:S01]  /*0720*/  IADD3 R3, PT, PT, R3, 0x10, RZ ;  /* 0x0000001003037810 */ /* 0x000fe20007ffe0ff */
[----:B----4-:R-:W-:-:S04]  /*0730*/  FFMA R7, R7, R27, R6 ;  /* 0x0000001b07077223 */ /* 0x010fc80000000006 */
[----:B---3--:R-:W-:-:S04]  /*0740*/  FFMA R8, R8, R21, R7 ;  /* 0x0000001508087223 */ /* 0x008fc80000000007 */
[----:B--2---:R-:W-:-:S04]  /*0750*/  FFMA R9, R9, R22, R8 ;  /* 0x0000001609097223 */ /* 0x004fc80000000008 */
[----:B------:R-:W-:-:S04]  /*0760*/  FFMA R10, R10, R25, R9 ;  /* 0x000000190a0a7223 */ /* 0x000fc80000000009 */
[----:B-----5:R-:W-:-:S04]  /*0770*/  FFMA R11, R11, R18, R10 ;  /* 0x000000120b0b7223 */ /* 0x020fc8000000000a */
[----:B------:R-:W-:Y:S01]  /*0780*/  FFMA R6, R26, R16, R11 ;  /* 0x000000101a067223 */ /* 0x000fe2000000000b */
[----:B------:R-:W-:Y:S06]  /*0790*/  @P1 BRA `(.L_x_4) ;  /* 0xfffffff800a41947 */ /* 0x000fec000383ffff */
.L_x_3:
[----:B------:R-:W-:Y:S05]  /*07a0*/  BSYNC.RECONVERGENT B1 ;  /* 0x0000000000017941 */ /* 0x000fea0003800200 */
.L_x_2:
[----:B------:R-:W-:Y:S05]  /*07b0*/  @!P0 BRA `(.L_x_1) ;  /* 0x0000000400948947 */ /* 0x000fea0003800000 */
[----:B------:R-:W-:Y:S01]  /*07c0*/  ISETP.GE.U32.AND P0, PT, R5, 0x8, PT ;  /* 0x000000080500780c */ /* 0x000fe20003f06070 */
[----:B------:R-:W-:Y:S01]  /*07d0*/  BSSY.RECONVERGENT B1, `(.L_x_5) ;  /* 0x0000032000017945 */ /* 0x000fe20003800200 */
[----:B------:R-:W-:-:S04]  /*07e0*/  LOP3.LUT R24, R4, 0x7, RZ, 0xc0, !PT ;  /* 0x0000000704187812 */ /* 0x000fc800078ec0ff */
[----:B------:R-:W-:-:S07]  /*07f0*/  ISETP.NE.AND P1, PT, R24, RZ, PT ;  /* 0x000000ff1800720c */ /* 0x000fce0003f25270 */
[----:B------:R-:W-:Y:S06]  /*0800*/  @!P0 BRA `(.L_x_6) ;  /* 0x0000000000b88947 */ /* 0x000fec0003800000 */
[----:B------:R-:W0:Y:S08]  /*0810*/  LDC.64 R20, c[0x0][0x390] ;  /* 0x0000e400ff147b82 */ /* 0x000e300000000a00 */
[----:B------:R-:W1:Y:S08]  /*0820*/  LDC.64 R10, c[0x0][0x3a0] ;  /* 0x0000e800ff0a7b82 */ /* 0x000e700000000a00 */
[----:B------:R-:W2:Y:S01]  /*0830*/  LDC.64 R8, c[0x0][0x398] ;  /* 0x0000e600ff087b82 */ /* 0x000ea20000000a00 */
[----:B0-----:R-:W-:-:S05]  /*0840*/  IMAD.WIDE R20, R3, 0x4, R20 ;  /* 0x0000000403147825 */ /* 0x001fca00078e0214 */
[----:B------:R-:W1:Y:S04]  /*0850*/  LDG.E R29, desc[UR4][R20.64] ;  /* 0x00000004141d7981 */ /* 0x000e68000c1e1900 */
[----:B------:R-:W3:Y:S04]  /*0860*/  LDG.E R27, desc[UR4][R20.64+0x4] ;  /* 0x00000404141b7981 */ /* 0x000ee8000c1e1900 */
[----:B------:R-:W4:Y:S04]  /*0870*/  LDG.E R25, desc[UR4][R20.64+0x8] ;  /* 0x0000080414197981 */ /* 0x000f28000c1e1900 */
[----:B------:R-:W5:Y:S04]  /*0880*/  LDG.E R13, desc[UR4][R20.64+0xc] ;  /* 0x00000c04140d7981 */ /* 0x000f68000c1e1900 */
[----:B------:R-:W5:Y:S04]  /*0890*/  LDG.E R15, desc[UR4][R20.64+0x10] ;  /* 0x00001004140f7981 */ /* 0x000f68000c1e1900 */
[----:B------:R-:W5:Y:S04]  /*08a0*/  LDG.E R17, desc[UR4][R20.64+0x14] ;  /* 0x0000140414117981 */ /* 0x000f68000c1e1900 */
[----:B------:R-:W5:Y:S04]  /*08b0*/  LDG.E R19, desc[UR4][R20.64+0x18] ;  /* 0x0000180414137981 */ /* 0x000f68000c1e1900 */
[----:B------:R4:W5:Y:S01]  /*08c0*/  LDG.E R23, desc[UR4][R20.64+0x1c] ;  /* 0x00001c0414177981 */ /* 0x000962000c1e1900 */
[----:B--2---:R-:W-:-:S05]  /*08d0*/  IMAD.WIDE R8, R3, 0x4, R8 ;  /* 0x0000000403087825 */ /* 0x004fca00078e0208 */
[----:B------:R-:W2:Y:S04]  /*08e0*/  LDG.E R7, desc[UR4][R8.64] ;  /* 0x0000000408077981 */ /* 0x000ea8000c1e1900 */
[----:B------:R-:W2:Y:S01]  /*08f0*/  LDG.E R22, desc[UR4][R8.64+0x8] ;  /* 0x0000080408167981 */ /* 0x000ea2000c1e1900 */
[----:B-1----:R-:W-:-:S04]  /*0900*/  IMAD.WIDE R28, R29, 0x4, R10 ;  /* 0x000000041d1c7825 */ /* 0x002fc800078e020a */
[--C-:B---3--:R-:W-:Y:S01]  /*0910*/  IMAD.WIDE R26, R27, 0x4, R10.reuse ;  /* 0x000000041b1a7825 */ /* 0x108fe200078e020a */
[----:B------:R-:W2:Y:S03]  /*0920*/  LDG.E R5, desc[UR4][R28.64] ;  /* 0x000000041c057981 */ /* 0x000ea6000c1e1900 */
[--C-:B----4-:R-:W-:Y:S01]  /*0930*/  IMAD.WIDE R20, R25, 0x4, R10.reuse ;  /* 0x0000000419147825 */ /* 0x110fe200078e020a */
[----:B------:R-:W3:Y:S04]  /*0940*/  LDG.E R2, desc[UR4][R26.64] ;  /* 0x000000041a027981 */ /* 0x000ee8000c1e1900 */
[----:B------:R-:W3:Y:S01]  /*0950*/  LDG.E R25, desc[UR4][R8.64+0x4] ;  /* 0x0000040408197981 */ /* 0x000ee2000c1e1900 */
[----:B-----5:R-:W-:-:S03]  /*0960*/  IMAD.WIDE R12, R13, 0x4, R10 ;  /* 0x000000040d0c7825 */ /* 0x020fc600078e020a */
[----:B------:R-:W4:Y:S01]  /*0970*/  LDG.E R21, desc[UR4][R20.64] ;  /* 0x0000000414157981 */ /* 0x000f22000c1e1900 */
[----:B------:R-:W-:-:S03]  /*0980*/  IMAD.WIDE R14, R15, 0x4, R10 ;  /* 0x000000040f0e7825 */ /* 0x000fc600078e020a */
[----:B------:R-:W5:Y:S01]  /*0990*/  LDG.E R13, desc[UR4][R12.64] ;  /* 0x000000040c0d7981 */ /* 0x000f62000c1e1900 */
[----:B------:R-:W-:-:S03]  /*09a0*/  IMAD.WIDE R16, R17, 0x4, R10 ;  /* 0x0000000411107825 */ /* 0x000fc600078e020a */
[----:B------:R-:W5:Y:S01]  /*09b0*/  LDG.E R28, desc[UR4][R8.64+0xc] ;  /* 0x00000c04081c7981 */ /* 0x000f62000c1e1900 */
[----:B------:R-:W-:-:S03]  /*09c0*/  IMAD.WIDE R18, R19, 0x4, R10 ;  /* 0x0000000413127825 */ /* 0x000fc600078e020a */
[----:B------:R-:W5:Y:S04]  /*09d0*/  LDG.E R14, desc[UR4][R14.64] ;  /* 0x000000040e0e7981 */ /* 0x000f68000c1e1900 */
[----:B------:R-:W5:Y:S01]  /*09e0*/  LDG.E R29, desc[UR4][R8.64+0x10] ;  /* 0x00001004081d7981 */ /* 0x000f62000c1e1900 */
[----:B------:R-:W-:-:S03]  /*09f0*/  IMAD.WIDE R10, R23, 0x4, R10 ;  /* 0x00000004170a7825 */ /* 0x000fc600078e020a */
[----:B------:R-:W5:Y:S04]  /*0a00*/  LDG.E R17, desc[UR4][R16.64] ;  /* 0x0000000410117981 */ /* 0x000f68000c1e1900 */
[----:B------:R-:W5:Y:S04]  /*0a10*/  LDG.E R26, desc[UR4][R8.64+0x14] ;  /* 0x00001404081a7981 */ /* 0x000f68000c1e1900 */
[----:B------:R-:W5:Y:S04]  /*0a20*/  LDG.E R18, desc[UR4][R18.64] ;  /* 0x0000000412127981 */ /* 0x000f68000c1e1900 */
[----:B------:R-:W5:Y:S04]  /*0a30*/  LDG.E R23, desc[UR4][R8.64+0x18] ;  /* 0x0000180408177981 */ /* 0x000f68000c1e1900 */
[----:B------:R-:W5:Y:S04]  /*0a40*/  LDG.E R12, desc[UR4][R8.64+0x1c] ;  /* 0x00001c04080c7981 */ /* 0x000f68000c1e1900 */
[----:B------:R-:W5:Y:S01]  /*0a50*/  LDG.E R10, desc[UR4][R10.64] ;  /* 0x000000040a0a7981 */ /* 0x000f62000c1e1900 */
[----:B------:R-:W-:Y:S01]  /*0a60*/  IADD3 R3, PT, PT, R3, 0x8, RZ ;  /* 0x0000000803037810 */ /* 0x000fe20007ffe0ff */
[----:B--2---:R-:W-:-:S04]  /*0a70*/  FFMA R6, R7, R5, R6 ;  /* 0x0000000507067223 */ /* 0x004fc80000000006 */
[----:B---3--:R-:W-:-:S04]  /*0a80*/  FFMA R25, R25, R2, R6 ;  /* 0x0000000219197223 */ /* 0x008fc80000000006 */
[----:B----4-:R-:W-:-:S04]  /*0a90*/  FFMA R21, R22, R21, R25 ;  /* 0x0000001516157223 */ /* 0x010fc80000000019 */
[----:B-----5:R-:W-:-:S04]  /*0aa0*/  FFMA R28, R28, R13, R21 ;  /* 0x0000000d1c1c7223 */ /* 0x020fc80000000015 */
[----:B------:R-:W-:-:S04]  /*0ab0*/  FFMA R29, R29, R14, R28 ;  /* 0x0000000e1d1d7223 */ /* 0x000fc8000000001c */
[----:B------:R-:W-:-:S04]  /*0ac0*/  FFMA R26, R26, R17, R29 ;  /* 0x000000111a1a7223 */ /* 0x000fc8000000001d */
[----:B------:R-:W-:-:S04]  /*0ad0*/  FFMA R23, R23, R18, R26 ;  /* 0x0000001217177223 */ /* 0x000fc8000000001a */
[----:B------:R-:W-:-:S07]  /*0ae0*/  FFMA R6, R12, R10, R23 ;  /* 0x0000000a0c067223 */ /* 0x000fce0000000017 */
.L_x_6:
[----:B------:R-:W-:Y:S05]  /*0af0*/  BSYNC.RECONVERGENT B1 ;  /* 0x0000000000017941 */ /* 0x000fea0003800200 */
.L_x_5:
[----:B------:R-:W-:Y:S05]  /*0b00*/  @!P1 BRA `(.L_x_1) ;  /* 0x0000000000c09947 */ /* 0x000fea0003800000 */
[----:B------:R-:W-:Y:S01]  /*0b10*/  ISETP.GE.U32.AND P0, PT, R24, 0x4, PT ;  /* 0x000000041800780c */ /* 0x000fe20003f06070 */
[----:B------:R-:W-:Y:S01]  /*0b20*/  BSSY.RECONVERGENT B1, `(.L_x_7) ;  /* 0x000001e000017945 */ /* 0x000fe20003800200 */
[----:B------:R-:W-:-:S04]  /*0b30*/  LOP3.LUT R4, R4, 0x3, RZ, 0xc0, !PT ;  /* 0x0000000304047812 */ /* 0x000fc800078ec0ff */
[----:B------:R-:W-:-:S07]  /*0b40*/  ISETP.NE.AND P1, PT, R4, RZ, PT ;  /* 0x000000ff0400720c */ /* 0x000fce0003f25270 */
[----:B------:R-:W-:Y:S06]  /*0b50*/  @!P0 BRA `(.L_x_8) ;  /* 0x0000000000688947 */ /* 0x000fec0003800000 */
[----:B------:R-:W0:Y:S08]  /*0b60*/  LDC.64 R8, c[0x0][0x390] ;  /* 0x0000e400ff087b82 */ /* 0x000e300000000a00 */
[----:B------:R-:W1:Y:S01]  /*0b70*/  LDC.64 R10, c[0x0][0x398] ;  /* 0x0000e600ff0a7b82 */ /* 0x000e620000000a00 */
[----:B0-----:R-:W-:-:S07]  /*0b80*/  IMAD.WIDE R12, R3, 0x4, R8 ;  /* 0x00000004030c7825 */ /* 0x001fce00078e0208 */
[----:B------:R-:W0:Y:S01]  /*0b90*/  LDC.64 R8, c[0x0][0x3a0] ;  /* 0x0000e800ff087b82 */ /* 0x000e220000000a00 */
[----:B------:R-:W0:Y:S04]  /*0ba0*/  LDG.E R15, desc[UR4][R12.64] ;  /* 0x000000040c0f7981 */ /* 0x000e28000c1e1900 */
[----:B------:R-:W2:Y:S04]  /*0bb0*/  LDG.E R17, desc[UR4][R12.64+0x4] ;  /* 0x000004040c117981 */ /* 0x000ea8000c1e1900 */
[----:B------:R-:W3:Y:S04]  /*0bc0*/  LDG.E R19, desc[UR4][R12.64+0x8] ;  /* 0x000008040c137981 */ /* 0x000ee8000c1e1900 */
[----:B------:R-:W4:Y:S01]  /*0bd0*/  LDG.E R7, desc[UR4][R12.64+0xc] ;  /* 0x00000c040c077981 */ /* 0x000f22000c1e1900 */
[----:B-1----:R-:W-:-:S05]  /*0be0*/  IMAD.WIDE R10, R3, 0x4, R10 ;  /* 0x00000004030a7825 */ /* 0x002fca00078e020a */
[----:B------:R-:W5:Y:S04]  /*0bf0*/  LDG.E R5, desc[UR4][R10.64] ;  /* 0x000000040a057981 */ /* 0x000f68000c1e1900 */
[----:B------:R-:W5:Y:S04]  /*0c00*/  LDG.E R2, desc[UR4][R10.64+0x4] ;  /* 0x000004040a027981 */ /* 0x000f68000c1e1900 */
[----:B------:R-:W5:Y:S01]  /*0c10*/  LDG.E R13, desc[UR4][R10.64+0xc] ;  /* 0x00000c040a0d7981 */ /* 0x000f62000c1e1900 */
[----:B0-----:R-:W-:-:S04]  /*0c20*/  IMAD.WIDE R14, R15, 0x4, R8 ;  /* 0x000000040f0e7825 */ /* 0x001fc800078e0208 */
[--C-:B--2---:R-:W-:Y:S02]  /*0c30*/  IMAD.WIDE R16, R17, 0x4, R8.reuse ;  /* 0x0000000411107825 */ /* 0x104fe400078e0208 */
[----:B------:R-:W5:Y:S02]  /*0c40*/  LDG.E R14, desc[UR4][R14.64] ;  /* 0x000000040e0e7981 */ /* 0x000f64000c1e1900 */
[--C-:B---3--:R-:W-:Y:S02]  /*0c50*/  IMAD.WIDE R18, R19, 0x4, R8.reuse ;  /* 0x0000000413127825 */ /* 0x108fe400078e0208 */
[----:B------:R-:W2:Y:S02]  /*0c60*/  LDG.E R16, desc[UR4][R16.64] ;  /* 0x0000000410107981 */ /* 0x000ea4000c1e1900 */
[----:B----4-:R-:W-:Y:S02]  /*0c70*/  IMAD.WIDE R8, R7, 0x4, R8 ;  /* 0x0000000407087825 */ /* 0x010fe400078e0208 */
[----:B------:R-:W3:Y:S04]  /*0c80*/  LDG.E R18, desc[UR4][R18.64] ;  /* 0x0000000412127981 */ /* 0x000ee8000c1e1900 */
[----:B------:R-:W3:Y:S04]  /*0c90*/  LDG.E R7, desc[UR4][R10.64+0x8] ;  /* 0x000008040a077981 */ /* 0x000ee8000c1e1900 */
[----:B------:R-:W4:Y:S01]  /*0ca0*/  LDG.E R8, desc[UR4][R8.64] ;  /* 0x0000000408087981 */ /* 0x000f22000c1e1900 */
[----:B------:R-:W-:Y:S01]  /*0cb0*/  IADD3 R3, PT, PT, R3, 0x4, RZ ;  /* 0x0000000403037810 */ /* 0x000fe20007ffe0ff */
[----:B-----5:R-:W-:-:S04]  /*0cc0*/  FFMA R5, R5, R14, R6 ;  /* 0x0000000e05057223 */ /* 0x020fc80000000006 */
[----:B--2---:R-:W-:-:S04]  /*0cd0*/  FFMA R2, R2, R16, R5 ;  /* 0x0000001002027223 */ /* 0x004fc80000000005 */
[----:B---3--:R-:W-:-:S04]  /*0ce0*/  FFMA R2, R7, R18, R2 ;  /* 0x0000001207027223 */ /* 0x008fc80000000002 */
[----:B----4-:R-:W-:-:S07]  /*0cf0*/  FFMA R6, R13, R8, R2 ;  /* 0x000000080d067223 */ /* 0x010fce0000000002 */
.L_x_8:
[----:B------:R-:W-:Y:S05]  /*0d00*/  BSYNC.RECONVERGENT B1 ;  /* 0x0000000000017941 */ /* 0x000fea0003800200 */
.L_x_7:
[----:B------:R-:W-:Y:S05]  /*0d10*/  @!P1 BRA `(.L_x_1) ;  /* 0x00000000003c9947 */ /* 0x000fea0003800000 */
[----:B------:R-:W0:Y:S01]  /*0d20*/  LDC.64 R16, c[0x0][0x3a0] ;  /* 0x0000e800ff107b82 */ /* 0x000e220000000a00 */
[----:B------:R-:W-:-:S07]  /*0d30*/  IADD3 R2, PT, PT, -R4, RZ, RZ ;  /* 0x000000ff04027210 */ /* 0x000fce0007ffe1ff */
[----:B------:R-:W1:Y:S08]  /*0d40*/  LDC.64 R12, c[0x0][0x390] ;  /* 0x0000e400ff0c7b82 */ /* 0x000e700000000a00 */
[----:B------:R-:W2:Y:S02]  /*0d50*/  LDC.64 R14, c[0x0][0x398] ;  /* 0x0000e600ff0e7b82 */ /* 0x000ea40000000a00 */
.L_x_9:
[----:B-1----:R-:W-:-:S06]  /*0d60*/  IMAD.WIDE R4, R3, 0x4, R12 ;  /* 0x0000000403047825 */ /* 0x002fcc00078e020c */
[----:B------:R-:W0:Y:S01]  /*0d70*/  LDG.E R5, desc[UR4][R4.64] ;  /* 0x0000000404057981 */ /* 0x000e22000c1e1900 */
[----:B--2---:R-:W-:-:S06]  /*0d80*/  IMAD.WIDE R8, R3, 0x4, R14 ;  /* 0x0000000403087825 */ /* 0x004fcc00078e020e */
[----:B------:R-:W2:Y:S01]  /*0d90*/  LDG.E R9, desc[UR4][R8.64] ;  /* 0x0000000408097981 */ /* 0x000ea2000c1e1900 */
[----:B------:R-:W-:Y:S01]  /*0da0*/  IADD3 R2, PT, PT, R2, 0x1, RZ ;  /* 0x0000000102027810 */ /* 0x000fe20007ffe0ff */
[----:B0-----:R-:W-:-:S06]  /*0db0*/  IMAD.WIDE R10, R5, 0x4, R16 ;  /* 0x00000004050a7825 */ /* 0x001fcc00078e0210 */
[----:B------:R-:W2:Y:S01]  /*0dc0*/  LDG.E R10, desc[UR4][R10.64] ;  /* 0x000000040a0a7981 */ /* 0x000ea2000c1e1900 */
[----:B------:R-:W-:Y:S02]  /*0dd0*/  ISETP.NE.AND P0, PT, R2, RZ, PT ;  /* 0x000000ff0200720c */ /* 0x000fe40003f05270 */
[----:B------:R-:W-:Y:S01]  /*0de0*/  IADD3 R3, PT, PT, R3, 0x1, RZ ;  /* 0x0000000103037810 */ /* 0x000fe20007ffe0ff */
[----:B--2---:R-:W-:-:S10]  /*0df0*/  FFMA R6, R9, R10, R6 ;  /* 0x0000000a09067223 */ /* 0x004fd40000000006 */
[----:B------:R-:W-:Y:S05]  /*0e00*/  @P0 BRA `(.L_x_9) ;  /* 0xfffffffc00d40947 */ /* 0x000fea000383ffff */
.L_x_1:
[----:B------:R-:W-:Y:S05]  /*0e10*/  BSYNC.RECONVERGENT B0 ;  /* 0x0000000000007941 */ /* 0x000fea0003800200 */
.L_x_0:
[----:B------:R-:W0:Y:S02]  /*0e20*/  LDC.64 R2, c[0x0][0x3a8] ;  /* 0x0000ea00ff027b82 */ /* 0x000e240000000a00 */
[----:B0-----:R-:W-:-:S05]  /*0e30*/  IMAD.WIDE R2, R0, 0x4, R2 ;  /* 0x0000000400027825 */ /* 0x001fca00078e0202 */
[----:B------:R-:W2:Y:S02]  /*0e40*/  LDG.E R5, desc[UR4][R2.64] ;  /* 0x0000000402057981 */ /* 0x000ea4000c1e1900 */
[----:B--2---:R-:W-:-:S05]  /*0e50*/  FADD R5, R5, R6 ;  /* 0x0000000605057221 */ /* 0x004fca0000000000 */
[----:B------:R-:W-:Y:S01]  /*0e60*/  STG.E desc[UR4][R2.64], R5 ;  /* 0x0000000502007986 */ /* 0x000fe2000c101904 */
[----:B------:R-:W-:Y:S05]  /*0e70*/  EXIT ;  /* 0x000000000000794d */ /* 0x000fea0003800000 */
.L_x_10:
[----:B------:R-:W-:-:S00]  /*0e80*/  BRA `(.L_x_10) ;  /* 0xfffffffc00fc7947 */ /* 0x000fc0000383ffff */
[----:B------:R-:W-:-:S00]  /*0e90*/  NOP ;  /* 0x0000000000007918 */ /* 0x000fc00000000000 */
        /* <DEDUP_REMOVED lines=14> */
.L_x_11:


//--------------------- .nv.shared.reserved.0     --------------------------
	.section	.nv.shared.reserved.0,"aw",@nobits
	.weak		__nv_reservedSMEM_offset_0_alias
	.size		__nv_reservedSMEM_offset_0_alias, 0, 64
	.other		__nv_reservedSMEM_offset_0_alias,@"STO_CUDA_RESERVED_SHARED STV_DEFAULT"
__nv_reservedSMEM_offset_0_alias:
	.zero		0
	.zero		64


//--------------------- .nv.constant0._Z8spmv_csriPKiS0_PKfS2_Pf --------------------------
	.section	.nv.constant0._Z8spmv_csriPKiS0_PKfS2_Pf,"a",@progbits
	.sectionflags	@""
	.align	4
.nv.constant0._Z8spmv_csriPKiS0_PKfS2_Pf:
	.zero		944


//--------------------- SYMBOLS --------------------------

	.type		.nv.reservedSmem.offset0,@object
	.size		.nv.reservedSmem.offset0,0x4
